//
// Generated by NVIDIA NVVM Compiler
//
// Compiler Build ID: CL-36424714
// Cuda compilation tools, release 13.0, V13.0.88
// Based on NVVM 20.0.0
//

.version 9.0
.target sm_100
.address_size 64

	// .globl	_Z3addPKiPiiim

.visible .entry _Z3addPKiPiiim(
	.param .u64 .ptr .align 1 _Z3addPKiPiiim_param_0,
	.param .u64 .ptr .align 1 _Z3addPKiPiiim_param_1,
	.param .u32 _Z3addPKiPiiim_param_2,
	.param .u32 _Z3addPKiPiiim_param_3,
	.param .u64 _Z3addPKiPiiim_param_4
)
{
	.reg .pred 	%p<4>;
	.reg .b32 	%r<14>;
	.reg .b64 	%rd<15>;

	ld.param.u64 	%rd1, [_Z3addPKiPiiim_param_0];
	ld.param.u64 	%rd2, [_Z3addPKiPiiim_param_1];
	ld.param.u32 	%r3, [_Z3addPKiPiiim_param_2];
	ld.param.u32 	%r4, [_Z3addPKiPiiim_param_3];
	ld.param.u64 	%rd3, [_Z3addPKiPiiim_param_4];
	mov.u32 	%r5, %ctaid.x;
	mov.u32 	%r6, %ntid.x;
	mov.u32 	%r7, %tid.x;
	mad.lo.s32 	%r1, %r5, %r6, %r7;
	mov.u32 	%r8, %ctaid.y;
	mov.u32 	%r9, %ntid.y;
	mov.u32 	%r10, %tid.y;
	mad.lo.s32 	%r2, %r8, %r9, %r10;
	setp.ge.s32 	%p1, %r2, %r4;
	setp.ge.s32 	%p2, %r1, %r3;
	or.pred  	%p3, %p2, %p1;
	@%p3 bra 	$L__BB0_2;
	cvta.to.global.u64 	%rd4, %rd1;
	cvta.to.global.u64 	%rd5, %rd2;
	cvt.u64.u32 	%rd6, %r1;
	cvt.u64.u32 	%rd7, %r2;
	shl.b64 	%rd8, %rd7, 34;
	mul.lo.s64 	%rd9, %rd6, %rd3;
	shl.b64 	%rd10, %rd9, 32;
	add.s64 	%rd11, %rd8, %rd10;
	shr.s64 	%rd12, %rd11, 32;
	add.s64 	%rd13, %rd4, %rd12;
	ld.global.u32 	%r11, [%rd13];
	add.s64 	%rd14, %rd5, %rd12;
	ld.global.u32 	%r12, [%rd14];
	add.s32 	%r13, %r12, %r11;
	st.global.u32 	[%rd14], %r13;
$L__BB0_2:
	ret;

}


// ===== COMPILED SASS (sm_100) =====

	.target	sm_100

	.elftype	@"ET_EXEC"


//--------------------- .note.nv.tkinfo           --------------------------
	.section	.note.nv.tkinfo,"",@"SHT_NOTE"
	.sectionflags	@"SHF_NOTE_NV_TKINFO"
	.tkinfo
        /*0018*/ 	.word	0x00000002
        /*0030*/ 	.string	""
        /*0030*/ 	.string	"ptxas"
        /*0030*/ 	.string	"Cuda compilation tools, release 13.0, V13.0.88"
        /*0030*/ 	.string	"Build cuda_13.0.r13.0/compiler.36424714_0"
        /*0030*/ 	.string	"-arch sm_100 -m 64 "



//--------------------- .note.nv.cuinfo           --------------------------
	.section	.note.nv.cuinfo,"",@"SHT_NOTE"
	.sectionflags	@"SHF_NOTE_NV_CUINFO"
        /*0018*/ 	.short	0x0002
        /*001a*/ 	.short	0x0064
        /*001c*/ 	.short	0x0082
	.zero		2


//--------------------- .nv.info                  --------------------------
	.section	.nv.info,"",@"SHT_CUDA_INFO"
	.align	4


	//----- nvinfo : EIATTR_REGCOUNT
	.align		4
        /*0000*/ 	.byte	0x04, 0x2f
        /*0002*/ 	.short	(.L_1 - .L_0)
	.align		4
.L_0:
        /*0004*/ 	.word	index@(_Z3addPKiPiiim)
        /*0008*/ 	.word	0x0000000a


	//----- nvinfo : EIATTR_FRAME_SIZE
	.align		4
.L_1:
        /*000c*/ 	.byte	0x04, 0x11
        /*000e*/ 	.short	(.L_3 - .L_2)
	.align		4
.L_2:
        /*0010*/ 	.word	index@(_Z3addPKiPiiim)
        /*0014*/ 	.word	0x00000000


	//----- nvinfo : EIATTR_MIN_STACK_SIZE
	.align		4
.L_3:
        /*0018*/ 	.byte	0x04, 0x12
        /*001a*/ 	.short	(.L_5 - .L_4)
	.align		4
.L_4:
        /*001c*/ 	.word	index@(_Z3addPKiPiiim)
        /*0020*/ 	.word	0x00000000
.L_5:


//--------------------- .nv.compat                --------------------------
	.section	.nv.compat,"",@"SHT_CUDA_COMPAT_INFO"
	.align	4
        /*0000*/ 	.byte	0x02, 0x09, 0x00, 0x00, 0x02, 0x02, 0x01, 0x00, 0x02, 0x05, 0x05, 0x00, 0x03, 0x07, 0x01, 0x01
        /*0010*/ 	.byte	0x02, 0x03, 0x00, 0x00, 0x02, 0x06, 0x01, 0x00, 0x04, 0x0b, 0x08, 0x00, 0x09, 0x00, 0x00, 0x00
        /*0020*/ 	.byte	0x00, 0x00, 0x00, 0x00


//--------------------- .nv.info._Z3addPKiPiiim   --------------------------
	.section	.nv.info._Z3addPKiPiiim,"",@"SHT_CUDA_INFO"
	.sectionflags	@""
	.align	4


	//----- nvinfo : EIATTR_CUDA_API_VERSION
	.align		4
        /*0000*/ 	.byte	0x04, 0x37
        /*0002*/ 	.short	(.L_7 - .L_6)
.L_6:
        /*0004*/ 	.word	0x00000082


	//----- nvinfo : EIATTR_KPARAM_INFO
	.align		4
.L_7:
        /*0008*/ 	.byte	0x04, 0x17
        /*000a*/ 	.short	(.L_9 - .L_8)
.L_8:
        /*000c*/ 	.word	0x00000000
        /*0010*/ 	.short	0x0004
        /*0012*/ 	.short	0x0018
        /*0014*/ 	.byte	0x00, 0xf0, 0x21, 0x00


	//----- nvinfo : EIATTR_KPARAM_INFO
	.align		4
.L_9:
        /*0018*/ 	.byte	0x04, 0x17
        /*001a*/ 	.short	(.L_11 - .L_10)
.L_10:
        /*001c*/ 	.word	0x00000000
        /*0020*/ 	.short	0x0003
        /*0022*/ 	.short	0x0014
        /*0024*/ 	.byte	0x00, 0xf0, 0x11, 0x00


	//----- nvinfo : EIATTR_KPARAM_INFO
	.align		4
.L_11:
        /*0028*/ 	.byte	0x04, 0x17
        /*002a*/ 	.short	(.L_13 - .L_12)
.L_12:
        /*002c*/ 	.word	0x00000000
        /*0030*/ 	.short	0x0002
        /*0032*/ 	.short	0x0010
        /*0034*/ 	.byte	0x00, 0xf0, 0x11, 0x00


	//----- nvinfo : EIATTR_KPARAM_INFO
	.align		4
.L_13:
        /*0038*/ 	.byte	0x04, 0x17
        /*003a*/ 	.short	(.L_15 - .L_14)
.L_14:
        /*003c*/ 	.word	0x00000000
        /*0040*/ 	.short	0x0001
        /*0042*/ 	.short	0x0008
        /*0044*/ 	.byte	0x00, 0xf5, 0x21, 0x00


	//----- nvinfo : EIATTR_KPARAM_INFO
	.align		4
.L_15:
        /*0048*/ 	.byte	0x04, 0x17
        /*004a*/ 	.short	(.L_17 - .L_16)
.L_16:
        /*004c*/ 	.word	0x00000000
        /*0050*/ 	.short	0x0000
        /*0052*/ 	.short	0x0000
        /*0054*/ 	.byte	0x00, 0xf5, 0x21, 0x00


	//----- nvinfo : EIATTR_SPARSE_MMA_MASK
	.align		4
.L_17:
        /*0058*/ 	.byte	0x03, 0x50
        /*005a*/ 	.short	0x0000


	//----- nvinfo : EIATTR_MAXREG_COUNT
	.align		4
        /*005c*/ 	.byte	0x03, 0x1b
        /*005e*/ 	.short	0x00ff


	//----- nvinfo : EIATTR_MERCURY_ISA_VERSION
	.align		4
        /*0060*/ 	.byte	0x03, 0x5f
        /*0062*/ 	.short	0x0101


	//----- nvinfo : EIATTR_VRC_CTA_INIT_COUNT
	.align		4
        /*0064*/ 	.byte	0x02, 0x4a
	.zero		1
	.zero		1


	//----- nvinfo : EIATTR_EXIT_INSTR_OFFSETS
	.align		4
        /*0068*/ 	.byte	0x04, 0x1c
        /*006a*/ 	.short	(.L_19 - .L_18)


	//   ....[0]....
.L_18:
        /*006c*/ 	.word	0x000000c0


	//   ....[1]....
        /*0070*/ 	.word	0x000001b0


	//----- nvinfo : EIATTR_CBANK_PARAM_SIZE
	.align		4
.L_19:
        /*0074*/ 	.byte	0x03, 0x19
        /*0076*/ 	.short	0x0020


	//----- nvinfo : EIATTR_PARAM_CBANK
	.align		4
        /*0078*/ 	.byte	0x04, 0x0a
        /*007a*/ 	.short	(.L_21 - .L_20)
	.align		4
.L_20:
        /*007c*/ 	.word	index@(.nv.constant0._Z3addPKiPiiim)
        /*0080*/ 	.short	0x0380
        /*0082*/ 	.short	0x0020


	//----- nvinfo : EIATTR_SW_WAR
	.align		4
.L_21:
        /*0084*/ 	.byte	0x04, 0x36
        /*0086*/ 	.short	(.L_23 - .L_22)
.L_22:
        /*0088*/ 	.word	0x00000008
.L_23:


//--------------------- .nv.callgraph             --------------------------
	.section	.nv.callgraph,"",@"SHT_CUDA_CALLGRAPH"
	.align	4
	.sectionentsize	8
	.align		4
        /*0000*/ 	.word	0x00000000
	.align		4
        /*0004*/ 	.word	0xffffffff
	.align		4
        /*0008*/ 	.word	0x00000000
	.align		4
        /*000c*/ 	.word	0xfffffffe
	.align		4
        /*0010*/ 	.word	0x00000000
	.align		4
        /*0014*/ 	.word	0xfffffffd
	.align		4
        /*0018*/ 	.word	0x00000000
	.align		4
        /*001c*/ 	.word	0xfffffffc


//--------------------- .text._Z3addPKiPiiim      --------------------------
	.section	.text._Z3addPKiPiiim,"ax",@progbits
	.align	128
        .global         _Z3addPKiPiiim
        .type           _Z3addPKiPiiim,@function
        .size           _Z3addPKiPiiim,(.L_x_1 - _Z3addPKiPiiim)
        .other          _Z3addPKiPiiim,@"STO_CUDA_ENTRY STV_DEFAULT"
_Z3addPKiPiiim:
.text._Z3addPKiPiiim:
[----:B------:R-:W-:Y:S01]  /*0000*/  LDC R1, c[0x0][0x37c] ;  /* 0x0000df00ff017b82 */ /* 0x000fe20000000800 */
[----:B------:R-:W0:Y:S07]  /*0010*/  S2R R5, SR_TID.Y ;  /* 0x0000000000057919 */ /* 0x000e2e0000002200 */
[----:B------:R-:W1:Y:S01]  /*0020*/  LDC R0, c[0x0][0x360] ;  /* 0x0000d800ff007b82 */ /* 0x000e620000000800 */
[----:B------:R-:W2:Y:S01]  /*0030*/  LDCU.64 UR6, c[0x0][0x390] ;  /* 0x00007200ff0677ac */ /* 0x000ea20008000a00 */
[----:B------:R-:W1:Y:S06]  /*0040*/  S2R R3, SR_TID.X ;  /* 0x0000000000037919 */ /* 0x000e6c0000002100 */
[----:B------:R-:W0:Y:S08]  /*0050*/  S2UR UR5, SR_CTAID.Y ;  /* 0x00000000000579c3 */ /* 0x000e300000002600 */
[----:B------:R-:W0:Y:S08]  /*0060*/  LDC R2, c[0x0][0x364] ;  /* 0x0000d900ff027b82 */ /* 0x000e300000000800 */
[----:B------:R-:W1:Y:S01]  /*0070*/  S2UR UR4, SR_CTAID.X ;  /* 0x00000000000479c3 */ /* 0x000e620000002500 */
[----:B0-----:R-:W-:-:S05]  /*0080*/  IMAD R2, R2, UR5, R5 ;  /* 0x0000000502027c24 */ /* 0x001fca000f8e0205 */
[----:B--2---:R-:W-:Y:S01]  /*0090*/  ISETP.GE.AND P0, PT, R2, UR7, PT ;  /* 0x0000000702007c0c */ /* 0x004fe2000bf06270 */
[----:B-1----:R-:W-:-:S05]  /*00a0*/  IMAD R0, R0, UR4, R3 ;  /* 0x0000000400007c24 */ /* 0x002fca000f8e0203 */
[----:B------:R-:W-:-:S13]  /*00b0*/  ISETP.GE.OR P0, PT, R0, UR6, P0 ;  /* 0x0000000600007c0c */ /* 0x000fda0008706670 */
[----:B------:R-:W-:Y:S05]  /*00c0*/  @P0 EXIT ;  /* 0x000000000000094d */ /* 0x000fea0003800000 */
[----:B------:R-:W0:Y:S01]  /*00d0*/  LDCU UR4, c[0x0][0x398] ;  /* 0x00007300ff0477ac */ /* 0x000e220008000800 */
[----:B------:R-:W1:Y:S01]  /*00e0*/  LDCU.128 UR8, c[0x0][0x380] ;  /* 0x00007000ff0877ac */ /* 0x000e620008000c00 */
[----:B0-----:R-:W-:Y:S01]  /*00f0*/  IMAD R3, R0, UR4, RZ ;  /* 0x0000000400037c24 */ /* 0x001fe2000f8e02ff */
[----:B------:R-:W0:Y:S03]  /*0100*/  LDCU.64 UR4, c[0x0][0x358] ;  /* 0x00006b00ff0477ac */ /* 0x000e260008000a00 */
[----:B------:R-:W-:-:S05]  /*0110*/  IMAD.U32 R2, R2, 0x4, R3 ;  /* 0x0000000402027824 */ /* 0x000fca00078e0003 */
[C---:B-1----:R-:W-:Y:S02]  /*0120*/  IADD3 R4, P0, PT, R2.reuse, UR8, RZ ;  /* 0x0000000802047c10 */ /* 0x042fe4000ff1e0ff */
[----:B------:R-:W-:Y:S02]  /*0130*/  SHF.R.S32.HI R0, RZ, 0x1f, R2 ;  /* 0x0000001fff007819 */ /* 0x000fe40000011402 */
[----:B------:R-:W-:Y:S02]  /*0140*/  IADD3 R2, P1, PT, R2, UR10, RZ ;  /* 0x0000000a02027c10 */ /* 0x000fe4000ff3e0ff */
[C---:B------:R-:W-:Y:S02]  /*0150*/  IADD3.X R5, PT, PT, R0.reuse, UR9, RZ, P0, !PT ;  /* 0x0000000900057c10 */ /* 0x040fe400087fe4ff */
[----:B------:R-:W-:-:S03]  /*0160*/  IADD3.X R3, PT, PT, R0, UR11, RZ, P1, !PT ;  /* 0x0000000b00037c10 */ /* 0x000fc60008ffe4ff */
[----:B0-----:R-:W2:Y:S04]  /*0170*/  LDG.E R4, desc[UR4][R4.64] ;  /* 0x0000000404047981 */ /* 0x001ea8000c1e1900 */
[----:B------:R-:W2:Y:S02]  /*0180*/  LDG.E R7, desc[UR4][R2.64] ;  /* 0x0000000402077981 */ /* 0x000ea4000c1e1900 */
[----:B--2---:R-:W-:-:S05]  /*0190*/  IMAD.IADD R7, R4, 0x1, R7 ;  /* 0x0000000104077824 */ /* 0x004fca00078e0207 */
[----:B------:R-:W-:Y:S01]  /*01a0*/  STG.E desc[UR4][R2.64], R7 ;  /* 0x0000000702007986 */ /* 0x000fe2000c101904 */
[----:B------:R-:W-:Y:S05]  /*01b0*/  EXIT ;  /* 0x000000000000794d */ /* 0x000fea0003800000 */
.L_x_0:
[----:B------:R-:W-:-:S00]  /*01c0*/  BRA `(.L_x_0) ;  /* 0xfffffffc00fc7947 */ /* 0x000fc0000383ffff */
[----:B------:R-:W-:-:S00]  /*01d0*/  NOP ;  /* 0x0000000000007918 */ /* 0x000fc00000000000 */
        /* <DEDUP_REMOVED lines=10> */
.L_x_1:


//--------------------- .nv.shared.reserved.0     --------------------------
	.section	.nv.shared.reserved.0,"aw",@nobits
	.weak		__nv_reservedSMEM_offset_0_alias
	.size		__nv_reservedSMEM_offset_0_alias, 0, 64
	.other		__nv_reservedSMEM_offset_0_alias,@"STO_CUDA_RESERVED_SHARED STV_DEFAULT"
__nv_reservedSMEM_offset_0_alias:
	.zero		0
	.zero		64


//--------------------- .nv.constant0._Z3addPKiPiiim --------------------------
	.section	.nv.constant0._Z3addPKiPiiim,"a",@progbits
	.sectionflags	@""
	.align	4
.nv.constant0._Z3addPKiPiiim:
	.zero		928


//--------------------- SYMBOLS --------------------------

	.type		.nv.reservedSmem.offset0,@object
	.size		.nv.reservedSmem.offset0,0x4
